	.headerflags	@"EF_CUDA_TEXMODE_UNIFIED EF_CUDA_64BIT_ADDRESS EF_CUDA_ACCELERATORS EF_CUDA_SM90 EF_CUDA_VIRTUAL_SM(EF_CUDA_SM90)"
	.elftype	@"ET_EXEC"


//--------------------- .nv.info                  --------------------------
	.section	.nv.info,"",@"SHT_CUDA_INFO"
	.align	4


	//----- nvinfo : EIATTR_REGCOUNT
	.align		4
        /*0000*/ 	.byte	0x04, 0x2f
        /*0002*/ 	.short	(.L_3 - .L_2)
	.align		4
.L_2:
        /*0004*/ 	.word	index@(triton_poi_fused__native_batch_norm_legit_no_training__prelu_kernel_0)
        /*0008*/ 	.word	0x0000001a


	//----- nvinfo : EIATTR_MIN_STACK_SIZE
	.align		4
.L_3:
        /*000c*/ 	.byte	0x04, 0x12
        /*000e*/ 	.short	(.L_5 - .L_4)
	.align		4
.L_4:
        /*0010*/ 	.word	index@(triton_poi_fused__native_batch_norm_legit_no_training__prelu_kernel_0)
        /*0014*/ 	.word	0x00000000


	//----- nvinfo : EIATTR_FRAME_SIZE
	.align		4
.L_5:
        /*0018*/ 	.byte	0x04, 0x11
        /*001a*/ 	.short	(.L_7 - .L_6)
	.align		4
.L_6:
        /*001c*/ 	.word	index@(triton_poi_fused__native_batch_norm_legit_no_training__prelu_kernel_0)
        /*0020*/ 	.word	0x00000000


	//----- nvinfo : EIATTR_MIN_STACK_SIZE
	.align		4
.L_7:
        /*0024*/ 	.byte	0x04, 0x12
        /*0026*/ 	.short	(.L_9 - .L_8)
	.align		4
.L_8:
        /*0028*/ 	.word	index@(triton_poi_fused__native_batch_norm_legit_no_training__prelu_kernel_0)
        /*002c*/ 	.word	0x00000000
.L_9:


//--------------------- .nv.info.triton_poi_fused__native_batch_norm_legit_no_training__prelu_kernel_0 --------------------------
	.section	.nv.info.triton_poi_fused__native_batch_norm_legit_no_training__prelu_kernel_0,"",@"SHT_CUDA_INFO"
	.sectionflags	@""
	.align	4


	//----- nvinfo : EIATTR_CUDA_API_VERSION
	.align		4
        /*0000*/ 	.byte	0x04, 0x37
        /*0002*/ 	.short	(.L_11 - .L_10)
.L_10:
        /*0004*/ 	.word	0x0000007c


	//----- nvinfo : EIATTR_KPARAM_INFO
	.align		4
.L_11:
        /*0008*/ 	.byte	0x04, 0x17
        /*000a*/ 	.short	(.L_13 - .L_12)
.L_12:
        /*000c*/ 	.word	0x00000000
        /*0010*/ 	.short	0x0007
        /*0012*/ 	.short	0x0038
        /*0014*/ 	.byte	0x00, 0xf0, 0x11, 0x00


	//----- nvinfo : EIATTR_KPARAM_INFO
	.align		4
.L_13:
        /*0018*/ 	.byte	0x04, 0x17
        /*001a*/ 	.short	(.L_15 - .L_14)
.L_14:
        /*001c*/ 	.word	0x00000000
        /*0020*/ 	.short	0x0006
        /*0022*/ 	.short	0x0030
        /*0024*/ 	.byte	0x00, 0xf4, 0x21, 0x00


	//----- nvinfo : EIATTR_KPARAM_INFO
	.align		4
.L_15:
        /*0028*/ 	.byte	0x04, 0x17
        /*002a*/ 	.short	(.L_17 - .L_16)
.L_16:
        /*002c*/ 	.word	0x00000000
        /*0030*/ 	.short	0x0005
        /*0032*/ 	.short	0x0028
        /*0034*/ 	.byte	0x00, 0xf4, 0x21, 0x00


	//----- nvinfo : EIATTR_KPARAM_INFO
	.align		4
.L_17:
        /*0038*/ 	.byte	0x04, 0x17
        /*003a*/ 	.short	(.L_19 - .L_18)
.L_18:
        /*003c*/ 	.word	0x00000000
        /*0040*/ 	.short	0x0004
        /*0042*/ 	.short	0x0020
        /*0044*/ 	.byte	0x00, 0xf4, 0x21, 0x00


	//----- nvinfo : EIATTR_KPARAM_INFO
	.align		4
.L_19:
        /*0048*/ 	.byte	0x04, 0x17
        /*004a*/ 	.short	(.L_21 - .L_20)
.L_20:
        /*004c*/ 	.word	0x00000000
        /*0050*/ 	.short	0x0003
        /*0052*/ 	.short	0x0018
        /*0054*/ 	.byte	0x00, 0xf4, 0x21, 0x00


	//----- nvinfo : EIATTR_KPARAM_INFO
	.align		4
.L_21:
        /*0058*/ 	.byte	0x04, 0x17
        /*005a*/ 	.short	(.L_23 - .L_22)
.L_22:
        /*005c*/ 	.word	0x00000000
        /*0060*/ 	.short	0x0002
        /*0062*/ 	.short	0x0010
        /*0064*/ 	.byte	0x00, 0xf4, 0x21, 0x00


	//----- nvinfo : EIATTR_KPARAM_INFO
	.align		4
.L_23:
        /*0068*/ 	.byte	0x04, 0x17
        /*006a*/ 	.short	(.L_25 - .L_24)
.L_24:
        /*006c*/ 	.word	0x00000000
        /*0070*/ 	.short	0x0001
        /*0072*/ 	.short	0x0008
        /*0074*/ 	.byte	0x00, 0xf4, 0x21, 0x00


	//----- nvinfo : EIATTR_KPARAM_INFO
	.align		4
.L_25:
        /*0078*/ 	.byte	0x04, 0x17
        /*007a*/ 	.short	(.L_27 - .L_26)
.L_26:
        /*007c*/ 	.word	0x00000000
        /*0080*/ 	.short	0x0000
        /*0082*/ 	.short	0x0000
        /*0084*/ 	.byte	0x00, 0xf4, 0x21, 0x00


	//----- nvinfo : EIATTR_SPARSE_MMA_MASK
	.align		4
.L_27:
        /*0088*/ 	.byte	0x03, 0x50
        /*008a*/ 	.short	0x0000


	//----- nvinfo : EIATTR_MAXREG_COUNT
	.align		4
        /*008c*/ 	.byte	0x03, 0x1b
        /*008e*/ 	.short	0x00ff


	//----- nvinfo : EIATTR_EXIT_INSTR_OFFSETS
	.align		4
        /*0090*/ 	.byte	0x04, 0x1c
        /*0092*/ 	.short	(.L_29 - .L_28)


	//   ....[0]....
.L_28:
        /*0094*/ 	.word	0x000004e0


	//   ....[1]....
        /*0098*/ 	.word	0x00000500


	//----- nvinfo : EIATTR_REQNTID
	.align		4
.L_29:
        /*009c*/ 	.byte	0x04, 0x10
        /*009e*/ 	.short	(.L_31 - .L_30)
.L_30:
        /*00a0*/ 	.word	0x00000080
        /*00a4*/ 	.word	0x00000001
        /*00a8*/ 	.word	0x00000001


	//----- nvinfo : EIATTR_CBANK_PARAM_SIZE
	.align		4
.L_31:
        /*00ac*/ 	.byte	0x03, 0x19
        /*00ae*/ 	.short	0x003c


	//----- nvinfo : EIATTR_PARAM_CBANK
	.align		4
        /*00b0*/ 	.byte	0x04, 0x0a
        /*00b2*/ 	.short	(.L_33 - .L_32)
	.align		4
.L_32:
        /*00b4*/ 	.word	index@(.nv.constant0.triton_poi_fused__native_batch_norm_legit_no_training__prelu_kernel_0)
        /*00b8*/ 	.short	0x0210
        /*00ba*/ 	.short	0x003c


	//----- nvinfo : EIATTR_SW_WAR
	.align		4
.L_33:
        /*00bc*/ 	.byte	0x04, 0x36
        /*00be*/ 	.short	(.L_35 - .L_34)
.L_34:
        /*00c0*/ 	.word	0x00000008
.L_35:


//--------------------- .nv.callgraph             --------------------------
	.section	.nv.callgraph,"",@"SHT_CUDA_CALLGRAPH"
	.align	4
	.sectionentsize	8
	.align		4
        /*0000*/ 	.word	0x00000000
	.align		4
        /*0004*/ 	.word	0xffffffff
	.align		4
        /*0008*/ 	.word	0x00000000
	.align		4
        /*000c*/ 	.word	0xfffffffe
	.align		4
        /*0010*/ 	.word	0x00000000
	.align		4
        /*0014*/ 	.word	0xfffffffd
	.align		4
        /*0018*/ 	.word	0x00000000
	.align		4
        /*001c*/ 	.word	0xfffffffc


//--------------------- .nv.constant4             --------------------------
	.section	.nv.constant4,"a",@progbits
	.align	8
	.align		8
.nv.constant4:
        /*0000*/ 	.dword	_$_str
	.align		8
        /*0008*/ 	.dword	_$_str_$_2


//--------------------- .text.triton_poi_fused__native_batch_norm_legit_no_training__prelu_kernel_0 --------------------------
	.section	.text.triton_poi_fused__native_batch_norm_legit_no_training__prelu_kernel_0,"ax",@progbits
	.align	128
        .global         triton_poi_fused__native_batch_norm_legit_no_training__prelu_kernel_0
        .type           triton_poi_fused__native_batch_norm_legit_no_training__prelu_kernel_0,@function
        .size           triton_poi_fused__native_batch_norm_legit_no_training__prelu_kernel_0,(.L_x_1 - triton_poi_fused__native_batch_norm_legit_no_training__prelu_kernel_0)
        .other          triton_poi_fused__native_batch_norm_legit_no_training__prelu_kernel_0,@"STO_CUDA_ENTRY STV_DEFAULT"
triton_poi_fused__native_batch_norm_legit_no_training__prelu_kernel_0:
.text.triton_poi_fused__native_batch_norm_legit_no_training__prelu_kernel_0:
[----:B------:R-:W0:Y:S01]  /*0000*/  LDC R1, c[0x0][0x28] ;  /* 0x00000a00ff017b82 */ /* 0x000e220000000800 */
[----:B------:R-:W1:Y:S01]  /*0010*/  S2R R0, SR_TID.X ;  /* 0x0000000000007919 */ /* 0x000e620000002100 */
[----:B------:R-:W-:Y:S01]  /*0020*/  CS2R R10, SRZ ;  /* 0x00000000000a7805 */ /* 0x000fe2000001ff00 */
[----:B------:R-:W-:-:S05]  /*0030*/  ULDC.64 UR4, c[0x0][0x208] ;  /* 0x0000820000047ab9 */ /* 0x000fca0000000a00 */
[----:B------:R-:W2:Y:S01]  /*0040*/  LDC.64 R18, c[0x0][0x218] ;  /* 0x00008600ff127b82 */ /* 0x000ea20000000a00 */
[----:B------:R-:W3:Y:S07]  /*0050*/  S2R R5, SR_CTAID.X ;  /* 0x0000000000057919 */ /* 0x000eee0000002500 */
[----:B------:R-:W4:Y:S08]  /*0060*/  LDC.64 R20, c[0x0][0x220] ;  /* 0x00008800ff147b82 */ /* 0x000f300000000a00 */
[----:B------:R-:W5:Y:S08]  /*0070*/  LDC.64 R6, c[0x0][0x238] ;  /* 0x00008e00ff067b82 */ /* 0x000f700000000a00 */
[----:B------:R-:W2:Y:S01]  /*0080*/  LDC.64 R8, c[0x0][0x230] ;  /* 0x00008c00ff087b82 */ /* 0x000ea20000000a00 */
[----:B-1----:R-:W-:-:S02]  /*0090*/  SHF.L.U32 R0, R0, 0x1, RZ ;  /* 0x0000000100007819 */ /* 0x002fc400000006ff */
[----:B---3--:R-:W-:Y:S02]  /*00a0*/  SHF.R.S32.HI R3, RZ, 0x17, R5 ;  /* 0x00000017ff037819 */ /* 0x008fe40000011405 */
[----:B------:R-:W-:Y:S02]  /*00b0*/  LOP3.LUT R0, R0, 0xfe, RZ, 0xc0, !PT ;  /* 0x000000fe00007812 */ /* 0x000fe400078ec0ff */
[----:B------:R-:W-:Y:S02]  /*00c0*/  SGXT R3, R3, 0x1 ;  /* 0x000000010303781a */ /* 0x000fe40000000200 */
[----:B------:R-:W-:Y:S02]  /*00d0*/  LEA R0, R5, R0, 0x8 ;  /* 0x0000000005007211 */ /* 0x000fe400078e40ff */
[----:B------:R-:W1:Y:S02]  /*00e0*/  LDC.64 R4, c[0x0][0x228] ;  /* 0x00008a00ff047b82 */ /* 0x000e640000000a00 */
[----:B------:R-:W-:-:S02]  /*00f0*/  LEA.HI R3, R3, R0, RZ, 0x4 ;  /* 0x0000000003037211 */ /* 0x000fc400078f20ff */
[----:B------:R-:W-:Y:S02]  /*0100*/  ISETP.GE.AND P0, PT, R0, 0x100, PT ;  /* 0x000001000000780c */ /* 0x000fe40003f06270 */
[----:B------:R-:W-:-:S04]  /*0110*/  SHF.R.S32.HI R3, RZ, 0x4, R3 ;  /* 0x00000004ff037819 */ /* 0x000fc80000011403 */
[----:B------:R-:W-:-:S04]  /*0120*/  LEA.HI R2, R3, R3, RZ, 0x2 ;  /* 0x0000000303027211 */ /* 0x000fc800078f10ff */
[----:B------:R-:W-:-:S04]  /*0130*/  LOP3.LUT R2, R2, 0xfffffffc, RZ, 0xc0, !PT ;  /* 0xfffffffc02027812 */ /* 0x000fc800078ec0ff */
[----:B------:R-:W-:-:S05]  /*0140*/  IADD3 R15, R3, -R2, RZ ;  /* 0x80000002030f7210 */ /* 0x000fca0007ffe0ff */
[----:B-1----:R-:W-:-:S05]  /*0150*/  IMAD.WIDE R4, R15, 0x4, R4 ;  /* 0x000000040f047825 */ /* 0x002fca00078e0204 */
[----:B------:R-:W3:Y:S04]  /*0160*/  @!P0 LDG.E.EL R10, desc[UR4][R4.64] ;  /* 0x00000004040a8981 */ /* 0x000ee8000c2e1900 */
[----:B------:R1:W3:Y:S01]  /*0170*/  @!P0 LDG.E.EL R11, desc[UR4][R4.64] ;  /* 0x00000004040b8981 */ /* 0x0002e2000c2e1900 */
[----:B------:R-:W-:Y:S02]  /*0180*/  CS2R R2, SRZ ;  /* 0x0000000000027805 */ /* 0x000fe4000001ff00 */
[----:B------:R-:W-:Y:S01]  /*0190*/  CS2R R12, SRZ ;  /* 0x00000000000c7805 */ /* 0x000fe2000001ff00 */
[----:B--2---:R-:W-:Y:S01]  /*01a0*/  IMAD.WIDE R18, R0, 0x4, R18 ;  /* 0x0000000400127825 */ /* 0x004fe200078e0212 */
[----:B------:R-:W-:-:S03]  /*01b0*/  HFMA2.MMA R14, -RZ, RZ, 0, 0 ;  /* 0x00000000ff0e7435 */ /* 0x000fc600000001ff */
[C---:B----4-:R-:W-:Y:S01]  /*01c0*/  IMAD.WIDE R20, R15.reuse, 0x4, R20 ;  /* 0x000000040f147825 */ /* 0x050fe200078e0214 */
[----:B------:R2:W4:Y:S01]  /*01d0*/  @!P0 LDG.E.64 R2, desc[UR4][R18.64] ;  /* 0x0000000412028981 */ /* 0x000522000c1e1b00 */
[----:B-1----:R-:W2:Y:S02]  /*01e0*/  LDC.64 R4, c[0x0][0x240] ;  /* 0x00009000ff047b82 */ /* 0x002ea40000000a00 */
[C---:B-----5:R-:W-:Y:S01]  /*01f0*/  IMAD.WIDE R22, R15.reuse, 0x4, R6 ;  /* 0x000000040f167825 */ /* 0x060fe200078e0206 */
[----:B------:R-:W4:Y:S01]  /*0200*/  @!P0 LDG.E.EL R13, desc[UR4][R20.64] ;  /* 0x00000004140d8981 */ /* 0x000f22000c2e1900 */
[----:B------:R-:W-:Y:S02]  /*0210*/  CS2R R16, SRZ ;  /* 0x0000000000107805 */ /* 0x000fe4000001ff00 */
[----:B------:R-:W-:Y:S01]  /*0220*/  MOV R7, RZ ;  /* 0x000000ff00077202 */ /* 0x000fe20000000f00 */
[----:B------:R-:W5:Y:S01]  /*0230*/  @!P0 LDG.E.EL R12, desc[UR4][R20.64] ;  /* 0x00000004140c8981 */ /* 0x000f62000c2e1900 */
[----:B0-----:R-:W-:-:S03]  /*0240*/  IMAD.WIDE R8, R15, 0x4, R8 ;  /* 0x000000040f087825 */ /* 0x001fc600078e0208 */
[----:B------:R-:W4:Y:S04]  /*0250*/  @!P0 LDG.E.EL R17, desc[UR4][R22.64] ;  /* 0x0000000416118981 */ /* 0x000f28000c2e1900 */
[----:B------:R-:W4:Y:S04]  /*0260*/  @!P0 LDG.E.EL R16, desc[UR4][R8.64] ;  /* 0x0000000408108981 */ /* 0x000f28000c2e1900 */
[----:B------:R0:W4:Y:S04]  /*0270*/  @!P0 LDG.E.EL R14, desc[UR4][R8.64] ;  /* 0x00000004080e8981 */ /* 0x000128000c2e1900 */
[----:B------:R-:W4:Y:S01]  /*0280*/  @!P0 LDG.E.EL R7, desc[UR4][R22.64] ;  /* 0x0000000416078981 */ /* 0x000f22000c2e1900 */
[----:B--2---:R-:W-:Y:S01]  /*0290*/  IMAD.WIDE R18, R15, 0x4, R4 ;  /* 0x000000040f127825 */ /* 0x004fe200078e0204 */
[----:B------:R-:W-:-:S06]  /*02a0*/  CS2R R4, SRZ ;  /* 0x0000000000047805 */ /* 0x000fcc000001ff00 */
[----:B------:R-:W2:Y:S04]  /*02b0*/  @!P0 LDG.E.EL R5, desc[UR4][R18.64] ;  /* 0x0000000412058981 */ /* 0x000ea8000c2e1900 */
[----:B------:R-:W2:Y:S01]  /*02c0*/  @!P0 LDG.E.EL R4, desc[UR4][R18.64] ;  /* 0x0000000412048981 */ /* 0x000ea2000c2e1900 */
[----:B---3--:R-:W-:Y:S01]  /*02d0*/  FADD R10, R10, 9.9999997473787516356e-06 ;  /* 0x3727c5ac0a0a7421 */ /* 0x008fe20000000000 */
[----:B------:R-:W-:-:S03]  /*02e0*/  FADD R11, R11, 9.9999997473787516356e-06 ;  /* 0x3727c5ac0b0b7421 */ /* 0x000fc60000000000 */
[----:B------:R-:W1:Y:S08]  /*02f0*/  MUFU.SQRT R6, R10 ;  /* 0x0000000a00067308 */ /* 0x000e700000002000 */
[----:B0-----:R-:W0:Y:S01]  /*0300*/  MUFU.SQRT R8, R11 ;  /* 0x0000000b00087308 */ /* 0x001e220000002000 */
[C---:B-1----:R-:W-:Y:S02]  /*0310*/  FSETP.GT.AND P1, PT, R6.reuse, 8.50705917302346158658e+37, PT ;  /* 0x7e8000000600780b */ /* 0x042fe40003f24000 */
[----:B------:R-:W-:-:S02]  /*0320*/  FSETP.GEU.AND P3, PT, R6, 1.175494350822287508e-38, PT ;  /* 0x008000000600780b */ /* 0x000fc40003f6e000 */
[C---:B0-----:R-:W-:Y:S02]  /*0330*/  FSETP.GT.AND P2, PT, R8.reuse, 8.50705917302346158658e+37, PT ;  /* 0x7e8000000800780b */ /* 0x041fe40003f44000 */
[----:B------:R-:W-:-:S07]  /*0340*/  FSETP.GEU.AND P4, PT, R8, 1.175494350822287508e-38, PT ;  /* 0x008000000800780b */ /* 0x000fce0003f8e000 */
[----:B------:R-:W-:Y:S01]  /*0350*/  @P1 FMUL R6, R6, 0.25 ;  /* 0x3e80000006061820 */ /* 0x000fe20000400000 */
[----:B------:R-:W-:-:S03]  /*0360*/  HFMA2.MMA R11, -RZ, RZ, 1.625, 0 ;  /* 0x3e800000ff0b7435 */ /* 0x000fc600000001ff */
[----:B------:R-:W-:Y:S01]  /*0370*/  @!P3 FMUL R6, R6, 16777216 ;  /* 0x4b8000000606b820 */ /* 0x000fe20000400000 */
[----:B------:R-:W-:-:S04]  /*0380*/  @P2 FMUL R8, R8, 0.25 ;  /* 0x3e80000008082820 */ /* 0x000fc80000400000 */
[----:B------:R-:W-:Y:S01]  /*0390*/  @!P4 FMUL R8, R8, 16777216 ;  /* 0x4b8000000808c820 */ /* 0x000fe20000400000 */
[----:B------:R-:W0:Y:S01]  /*03a0*/  MUFU.RCP R6, R6 ;  /* 0x0000000600067308 */ /* 0x000e220000001000 */
[----:B------:R-:W-:-:S07]  /*03b0*/  FSEL R9, R11, 1, P1 ;  /* 0x3f8000000b097808 */ /* 0x000fce0000800000 */
[----:B------:R-:W1:Y:S01]  /*03c0*/  MUFU.RCP R8, R8 ;  /* 0x0000000800087308 */ /* 0x000e620000001000 */
[----:B------:R-:W-:Y:S01]  /*03d0*/  FSEL R11, R11, 1, P2 ;  /* 0x3f8000000b0b7808 */ /* 0x000fe20001000000 */
[----:B------:R-:W-:-:S04]  /*03e0*/  @!P3 FMUL R9, R9, 16777216 ;  /* 0x4b8000000909b820 */ /* 0x000fc80000400000 */
[----:B------:R-:W-:Y:S01]  /*03f0*/  @!P4 FMUL R11, R11, 16777216 ;  /* 0x4b8000000b0bc820 */ /* 0x000fe20000400000 */
[----:B----4-:R-:W-:Y:S01]  /*0400*/  FADD R13, -R13, R2 ;  /* 0x000000020d0d7221 */ /* 0x010fe20000000100 */
[----:B-----5:R-:W-:Y:S01]  /*0410*/  FADD R12, -R12, R3 ;  /* 0x000000030c0c7221 */ /* 0x020fe20000000100 */
[----:B0-----:R-:W-:Y:S01]  /*0420*/  FMUL R10, R6, R9 ;  /* 0x00000009060a7220 */ /* 0x001fe20000400000 */
[----:B------:R-:W0:Y:S01]  /*0430*/  LDC.64 R2, c[0x0][0x210] ;  /* 0x00008400ff027b82 */ /* 0x000e220000000a00 */
[----:B-1----:R-:W-:Y:S02]  /*0440*/  FMUL R11, R8, R11 ;  /* 0x0000000b080b7220 */ /* 0x002fe40000400000 */
[----:B------:R-:W-:Y:S02]  /*0450*/  FMUL R10, R13, R10 ;  /* 0x0000000a0d0a7220 */ /* 0x000fe40000400000 */
[----:B------:R-:W-:Y:S02]  /*0460*/  FMUL R12, R12, R11 ;  /* 0x0000000b0c0c7220 */ /* 0x000fe40000400000 */
[----:B------:R-:W-:-:S02]  /*0470*/  FFMA R6, R10, R16, R17 ;  /* 0x000000100a067223 */ /* 0x000fc40000000011 */
[----:B------:R-:W-:-:S03]  /*0480*/  FFMA R7, R12, R14, R7 ;  /* 0x0000000e0c077223 */ /* 0x000fc60000000007 */
[----:B------:R-:W-:Y:S02]  /*0490*/  FSETP.GT.AND P1, PT, R6, RZ, PT ;  /* 0x000000ff0600720b */ /* 0x000fe40003f24000 */
[----:B------:R-:W-:Y:S01]  /*04a0*/  FSETP.GT.AND P2, PT, R7, RZ, PT ;  /* 0x000000ff0700720b */ /* 0x000fe20003f44000 */
[----:B0-----:R-:W-:-:S10]  /*04b0*/  IMAD.WIDE R2, R0, 0x4, R2 ;  /* 0x0000000400027825 */ /* 0x001fd400078e0202 */
[----:B--2---:R-:W-:Y:S02]  /*04c0*/  @!P1 FMUL R6, R6, R5 ;  /* 0x0000000506069220 */ /* 0x004fe40000400000 */
[----:B------:R-:W-:Y:S01]  /*04d0*/  @!P2 FMUL R7, R7, R4 ;  /* 0x000000040707a220 */ /* 0x000fe20000400000 */
[----:B------:R-:W-:Y:S06]  /*04e0*/  @P0 EXIT ;  /* 0x000000000000094d */ /* 0x000fec0003800000 */
[----:B------:R-:W-:Y:S01]  /*04f0*/  STG.E.64 desc[UR4][R2.64], R6 ;  /* 0x0000000602007986 */ /* 0x000fe2000c101b04 */
[----:B------:R-:W-:Y:S05]  /*0500*/  EXIT ;  /* 0x000000000000794d */ /* 0x000fea0003800000 */
.L_x_0:
[----:B------:R-:W-:-:S00]  /*0510*/  BRA `(.L_x_0) ;  /* 0xfffffffc00fc7947 */ /* 0x000fc0000383ffff */
[----:B------:R-:W-:-:S00]  /*0520*/  NOP ;  /* 0x0000000000007918 */ /* 0x000fc00000000000 */
        /* <DEDUP_REMOVED lines=13> */
.L_x_1:


//--------------------- .nv.global.init           --------------------------
	.section	.nv.global.init,"aw",@progbits
.nv.global.init:
	.type		_$_str,@object
	.size		_$_str,(_$_str_$_2 - _$_str)
_$_str:
        /*0000*/ 	.byte	0x5f, 0x5f, 0x43, 0x55, 0x44, 0x41, 0x5f, 0x46, 0x54, 0x5a, 0x00
	.type		_$_str_$_2,@object
	.size		_$_str_$_2,(.L_1 - _$_str_$_2)
_$_str_$_2:
        /*000b*/ 	.byte	0x5f, 0x5f, 0x43, 0x55, 0x44, 0x41, 0x5f, 0x50, 0x52, 0x45, 0x43, 0x5f, 0x53, 0x51, 0x52, 0x54
        /*001b*/ 	.byte	0x00
.L_1:


//--------------------- .nv.constant0.triton_poi_fused__native_batch_norm_legit_no_training__prelu_kernel_0 --------------------------
	.section	.nv.constant0.triton_poi_fused__native_batch_norm_legit_no_training__prelu_kernel_0,"a",@progbits
	.sectionflags	@""
	.align	4
.nv.constant0.triton_poi_fused__native_batch_norm_legit_no_training__prelu_kernel_0:
	.zero		588
